//
// Generated by NVIDIA NVVM Compiler
//
// Compiler Build ID: CL-36424714
// Cuda compilation tools, release 13.0, V13.0.88
// Based on NVVM 20.0.0
//

.version 9.0
.target sm_100
.address_size 64

	// .globl	_Z9MulKernelPiPKiS1_i

.visible .entry _Z9MulKernelPiPKiS1_i(
	.param .u64 .ptr .align 1 _Z9MulKernelPiPKiS1_i_param_0,
	.param .u64 .ptr .align 1 _Z9MulKernelPiPKiS1_i_param_1,
	.param .u64 .ptr .align 1 _Z9MulKernelPiPKiS1_i_param_2,
	.param .u32 _Z9MulKernelPiPKiS1_i_param_3
)
{
	.reg .pred 	%p<10>;
	.reg .b32 	%r<105>;
	.reg .b64 	%rd<67>;

	ld.param.u64 	%rd14, [_Z9MulKernelPiPKiS1_i_param_1];
	ld.param.u64 	%rd15, [_Z9MulKernelPiPKiS1_i_param_2];
	ld.param.u32 	%r30, [_Z9MulKernelPiPKiS1_i_param_3];
	cvta.to.global.u64 	%rd1, %rd15;
	cvta.to.global.u64 	%rd2, %rd14;
	mov.u32 	%r31, %ctaid.y;
	mov.u32 	%r32, %ntid.y;
	mov.u32 	%r33, %tid.y;
	mad.lo.s32 	%r1, %r31, %r32, %r33;
	mov.u32 	%r34, %ctaid.x;
	mov.u32 	%r35, %ntid.x;
	mov.u32 	%r36, %tid.x;
	mad.lo.s32 	%r2, %r34, %r35, %r36;
	max.s32 	%r37, %r1, %r2;
	setp.ge.s32 	%p1, %r37, %r30;
	@%p1 bra 	$L__BB0_13;
	mul.lo.s32 	%r3, %r30, %r1;
	and.b32  	%r4, %r30, 7;
	setp.lt.u32 	%p2, %r30, 8;
	mov.b32 	%r99, 0;
	mov.u32 	%r104, %r99;
	@%p2 bra 	$L__BB0_4;
	and.b32  	%r99, %r30, 2147483640;
	neg.s32 	%r93, %r99;
	mul.wide.s32 	%rd16, %r30, 4;
	add.s64 	%rd3, %rd1, %rd16;
	shl.b32 	%r7, %r30, 3;
	mul.wide.s32 	%rd17, %r30, 8;
	add.s64 	%rd4, %rd1, %rd17;
	mul.wide.s32 	%rd18, %r30, 12;
	add.s64 	%rd5, %rd1, %rd18;
	mul.wide.s32 	%rd19, %r30, 16;
	add.s64 	%rd6, %rd1, %rd19;
	mul.wide.s32 	%rd20, %r30, 20;
	add.s64 	%rd7, %rd1, %rd20;
	mul.wide.s32 	%rd21, %r30, 24;
	add.s64 	%rd8, %rd1, %rd21;
	mul.wide.s32 	%rd22, %r30, 28;
	add.s64 	%rd9, %rd1, %rd22;
	mul.wide.u32 	%rd23, %r3, 4;
	add.s64 	%rd24, %rd23, %rd2;
	add.s64 	%rd66, %rd24, 16;
	mov.b32 	%r104, 0;
	mov.u32 	%r92, %r2;
$L__BB0_3:
	.pragma "nounroll";
	mul.wide.s32 	%rd25, %r92, 4;
	add.s64 	%rd26, %rd3, %rd25;
	add.s64 	%rd27, %rd4, %rd25;
	add.s64 	%rd28, %rd5, %rd25;
	add.s64 	%rd29, %rd6, %rd25;
	add.s64 	%rd30, %rd7, %rd25;
	add.s64 	%rd31, %rd8, %rd25;
	add.s64 	%rd32, %rd9, %rd25;
	add.s64 	%rd33, %rd1, %rd25;
	ld.global.u32 	%r41, [%rd66+-16];
	ld.global.u32 	%r42, [%rd33];
	mad.lo.s32 	%r43, %r42, %r41, %r104;
	ld.global.u32 	%r44, [%rd66+-12];
	ld.global.u32 	%r45, [%rd26];
	mad.lo.s32 	%r46, %r45, %r44, %r43;
	ld.global.u32 	%r47, [%rd66+-8];
	ld.global.u32 	%r48, [%rd27];
	mad.lo.s32 	%r49, %r48, %r47, %r46;
	ld.global.u32 	%r50, [%rd66+-4];
	ld.global.u32 	%r51, [%rd28];
	mad.lo.s32 	%r52, %r51, %r50, %r49;
	ld.global.u32 	%r53, [%rd66];
	ld.global.u32 	%r54, [%rd29];
	mad.lo.s32 	%r55, %r54, %r53, %r52;
	ld.global.u32 	%r56, [%rd66+4];
	ld.global.u32 	%r57, [%rd30];
	mad.lo.s32 	%r58, %r57, %r56, %r55;
	ld.global.u32 	%r59, [%rd66+8];
	ld.global.u32 	%r60, [%rd31];
	mad.lo.s32 	%r61, %r60, %r59, %r58;
	ld.global.u32 	%r62, [%rd66+12];
	ld.global.u32 	%r63, [%rd32];
	mad.lo.s32 	%r104, %r63, %r62, %r61;
	add.s32 	%r93, %r93, 8;
	add.s32 	%r92, %r92, %r7;
	add.s64 	%rd66, %rd66, 32;
	setp.ne.s32 	%p3, %r93, 0;
	@%p3 bra 	$L__BB0_3;
$L__BB0_4:
	setp.eq.s32 	%p4, %r4, 0;
	@%p4 bra 	$L__BB0_12;
	and.b32  	%r17, %r30, 3;
	setp.lt.u32 	%p5, %r4, 4;
	@%p5 bra 	$L__BB0_7;
	add.s32 	%r65, %r99, %r3;
	mul.wide.u32 	%rd34, %r65, 4;
	add.s64 	%rd35, %rd2, %rd34;
	ld.global.u32 	%r66, [%rd35];
	mad.lo.s32 	%r67, %r99, %r30, %r2;
	mul.wide.s32 	%rd36, %r67, 4;
	add.s64 	%rd37, %rd1, %rd36;
	ld.global.u32 	%r68, [%rd37];
	mad.lo.s32 	%r69, %r68, %r66, %r104;
	cvt.u64.u32 	%rd38, %r3;
	cvt.u64.u32 	%rd39, %r99;
	add.s64 	%rd40, %rd39, %rd38;
	shl.b64 	%rd41, %rd40, 2;
	add.s64 	%rd42, %rd2, %rd41;
	ld.global.u32 	%r70, [%rd42+4];
	mul.wide.s32 	%rd43, %r30, 4;
	add.s64 	%rd44, %rd37, %rd43;
	ld.global.u32 	%r71, [%rd44];
	mad.lo.s32 	%r72, %r71, %r70, %r69;
	ld.global.u32 	%r73, [%rd42+8];
	add.s64 	%rd45, %rd44, %rd43;
	ld.global.u32 	%r74, [%rd45];
	mad.lo.s32 	%r75, %r74, %r73, %r72;
	ld.global.u32 	%r76, [%rd42+12];
	add.s64 	%rd46, %rd45, %rd43;
	ld.global.u32 	%r77, [%rd46];
	mad.lo.s32 	%r104, %r77, %r76, %r75;
	add.s32 	%r99, %r99, 4;
$L__BB0_7:
	setp.eq.s32 	%p6, %r17, 0;
	@%p6 bra 	$L__BB0_12;
	setp.eq.s32 	%p7, %r17, 1;
	@%p7 bra 	$L__BB0_10;
	add.s32 	%r79, %r99, %r3;
	mul.wide.u32 	%rd47, %r79, 4;
	add.s64 	%rd48, %rd2, %rd47;
	ld.global.u32 	%r80, [%rd48];
	mad.lo.s32 	%r81, %r99, %r30, %r2;
	mul.wide.s32 	%rd49, %r81, 4;
	add.s64 	%rd50, %rd1, %rd49;
	ld.global.u32 	%r82, [%rd50];
	mad.lo.s32 	%r83, %r82, %r80, %r104;
	cvt.u64.u32 	%rd51, %r3;
	cvt.u64.u32 	%rd52, %r99;
	add.s64 	%rd53, %rd52, %rd51;
	shl.b64 	%rd54, %rd53, 2;
	add.s64 	%rd55, %rd2, %rd54;
	ld.global.u32 	%r84, [%rd55+4];
	mul.wide.s32 	%rd56, %r30, 4;
	add.s64 	%rd57, %rd50, %rd56;
	ld.global.u32 	%r85, [%rd57];
	mad.lo.s32 	%r104, %r85, %r84, %r83;
	add.s32 	%r99, %r99, 2;
$L__BB0_10:
	and.b32  	%r86, %r30, 1;
	setp.eq.b32 	%p8, %r86, 1;
	not.pred 	%p9, %p8;
	@%p9 bra 	$L__BB0_12;
	add.s32 	%r87, %r99, %r3;
	mul.wide.u32 	%rd58, %r87, 4;
	add.s64 	%rd59, %rd2, %rd58;
	ld.global.u32 	%r88, [%rd59];
	mad.lo.s32 	%r89, %r99, %r30, %r2;
	mul.wide.s32 	%rd60, %r89, 4;
	add.s64 	%rd61, %rd1, %rd60;
	ld.global.u32 	%r90, [%rd61];
	mad.lo.s32 	%r104, %r90, %r88, %r104;
$L__BB0_12:
	ld.param.u64 	%rd65, [_Z9MulKernelPiPKiS1_i_param_0];
	add.s32 	%r91, %r3, %r2;
	cvta.to.global.u64 	%rd62, %rd65;
	mul.wide.s32 	%rd63, %r91, 4;
	add.s64 	%rd64, %rd62, %rd63;
	st.global.u32 	[%rd64], %r104;
$L__BB0_13:
	ret;

}


// ===== COMPILED SASS (sm_100) =====

	.target	sm_100

	.elftype	@"ET_EXEC"


//--------------------- .note.nv.tkinfo           --------------------------
	.section	.note.nv.tkinfo,"",@"SHT_NOTE"
	.sectionflags	@"SHF_NOTE_NV_TKINFO"
	.tkinfo
        /*0018*/ 	.word	0x00000002
        /*0030*/ 	.string	""
        /*0030*/ 	.string	"ptxas"
        /*0030*/ 	.string	"Cuda compilation tools, release 13.0, V13.0.88"
        /*0030*/ 	.string	"Build cuda_13.0.r13.0/compiler.36424714_0"
        /*0030*/ 	.string	"-arch sm_100 -m 64 "



//--------------------- .note.nv.cuinfo           --------------------------
	.section	.note.nv.cuinfo,"",@"SHT_NOTE"
	.sectionflags	@"SHF_NOTE_NV_CUINFO"
        /*0018*/ 	.short	0x0002
        /*001a*/ 	.short	0x0064
        /*001c*/ 	.short	0x0082
	.zero		2


//--------------------- .nv.info                  --------------------------
	.section	.nv.info,"",@"SHT_CUDA_INFO"
	.align	4


	//----- nvinfo : EIATTR_REGCOUNT
	.align		4
        /*0000*/ 	.byte	0x04, 0x2f
        /*0002*/ 	.short	(.L_1 - .L_0)
	.align		4
.L_0:
        /*0004*/ 	.word	index@(_Z9MulKernelPiPKiS1_i)
        /*0008*/ 	.word	0x0000001e


	//----- nvinfo : EIATTR_FRAME_SIZE
	.align		4
.L_1:
        /*000c*/ 	.byte	0x04, 0x11
        /*000e*/ 	.short	(.L_3 - .L_2)
	.align		4
.L_2:
        /*0010*/ 	.word	index@(_Z9MulKernelPiPKiS1_i)
        /*0014*/ 	.word	0x00000000


	//----- nvinfo : EIATTR_MIN_STACK_SIZE
	.align		4
.L_3:
        /*0018*/ 	.byte	0x04, 0x12
        /*001a*/ 	.short	(.L_5 - .L_4)
	.align		4
.L_4:
        /*001c*/ 	.word	index@(_Z9MulKernelPiPKiS1_i)
        /*0020*/ 	.word	0x00000000
.L_5:


//--------------------- .nv.compat                --------------------------
	.section	.nv.compat,"",@"SHT_CUDA_COMPAT_INFO"
	.align	4
        /*0000*/ 	.byte	0x02, 0x09, 0x00, 0x00, 0x02, 0x02, 0x01, 0x00, 0x02, 0x05, 0x05, 0x00, 0x03, 0x07, 0x01, 0x01
        /*0010*/ 	.byte	0x02, 0x03, 0x00, 0x00, 0x02, 0x06, 0x01, 0x00, 0x04, 0x0b, 0x08, 0x00, 0x09, 0x00, 0x00, 0x00
        /*0020*/ 	.byte	0x00, 0x00, 0x00, 0x00


//--------------------- .nv.info._Z9MulKernelPiPKiS1_i --------------------------
	.section	.nv.info._Z9MulKernelPiPKiS1_i,"",@"SHT_CUDA_INFO"
	.sectionflags	@""
	.align	4


	//----- nvinfo : EIATTR_CUDA_API_VERSION
	.align		4
        /*0000*/ 	.byte	0x04, 0x37
        /*0002*/ 	.short	(.L_7 - .L_6)
.L_6:
        /*0004*/ 	.word	0x00000082


	//----- nvinfo : EIATTR_KPARAM_INFO
	.align		4
.L_7:
        /*0008*/ 	.byte	0x04, 0x17
        /*000a*/ 	.short	(.L_9 - .L_8)
.L_8:
        /*000c*/ 	.word	0x00000000
        /*0010*/ 	.short	0x0003
        /*0012*/ 	.short	0x0018
        /*0014*/ 	.byte	0x00, 0xf0, 0x11, 0x00


	//----- nvinfo : EIATTR_KPARAM_INFO
	.align		4
.L_9:
        /*0018*/ 	.byte	0x04, 0x17
        /*001a*/ 	.short	(.L_11 - .L_10)
.L_10:
        /*001c*/ 	.word	0x00000000
        /*0020*/ 	.short	0x0002
        /*0022*/ 	.short	0x0010
        /*0024*/ 	.byte	0x00, 0xf5, 0x21, 0x00


	//----- nvinfo : EIATTR_KPARAM_INFO
	.align		4
.L_11:
        /*0028*/ 	.byte	0x04, 0x17
        /*002a*/ 	.short	(.L_13 - .L_12)
.L_12:
        /*002c*/ 	.word	0x00000000
        /*0030*/ 	.short	0x0001
        /*0032*/ 	.short	0x0008
        /*0034*/ 	.byte	0x00, 0xf5, 0x21, 0x00


	//----- nvinfo : EIATTR_KPARAM_INFO
	.align		4
.L_13:
        /*0038*/ 	.byte	0x04, 0x17
        /*003a*/ 	.short	(.L_15 - .L_14)
.L_14:
        /*003c*/ 	.word	0x00000000
        /*0040*/ 	.short	0x0000
        /*0042*/ 	.short	0x0000
        /*0044*/ 	.byte	0x00, 0xf5, 0x21, 0x00


	//----- nvinfo : EIATTR_SPARSE_MMA_MASK
	.align		4
.L_15:
        /*0048*/ 	.byte	0x03, 0x50
        /*004a*/ 	.short	0x0000


	//----- nvinfo : EIATTR_MAXREG_COUNT
	.align		4
        /*004c*/ 	.byte	0x03, 0x1b
        /*004e*/ 	.short	0x00ff


	//----- nvinfo : EIATTR_MERCURY_ISA_VERSION
	.align		4
        /*0050*/ 	.byte	0x03, 0x5f
        /*0052*/ 	.short	0x0101


	//----- nvinfo : EIATTR_VRC_CTA_INIT_COUNT
	.align		4
        /*0054*/ 	.byte	0x02, 0x4a
	.zero		1
	.zero		1


	//----- nvinfo : EIATTR_EXIT_INSTR_OFFSETS
	.align		4
        /*0058*/ 	.byte	0x04, 0x1c
        /*005a*/ 	.short	(.L_17 - .L_16)


	//   ....[0]....
.L_16:
        /*005c*/ 	.word	0x000000c0


	//   ....[1]....
        /*0060*/ 	.word	0x00000aa0


	//----- nvinfo : EIATTR_CBANK_PARAM_SIZE
	.align		4
.L_17:
        /*0064*/ 	.byte	0x03, 0x19
        /*0066*/ 	.short	0x001c


	//----- nvinfo : EIATTR_PARAM_CBANK
	.align		4
        /*0068*/ 	.byte	0x04, 0x0a
        /*006a*/ 	.short	(.L_19 - .L_18)
	.align		4
.L_18:
        /*006c*/ 	.word	index@(.nv.constant0._Z9MulKernelPiPKiS1_i)
        /*0070*/ 	.short	0x0380
        /*0072*/ 	.short	0x001c


	//----- nvinfo : EIATTR_SW_WAR
	.align		4
.L_19:
        /*0074*/ 	.byte	0x04, 0x36
        /*0076*/ 	.short	(.L_21 - .L_20)
.L_20:
        /*0078*/ 	.word	0x00000008
.L_21:


//--------------------- .nv.callgraph             --------------------------
	.section	.nv.callgraph,"",@"SHT_CUDA_CALLGRAPH"
	.align	4
	.sectionentsize	8
	.align		4
        /*0000*/ 	.word	0x00000000
	.align		4
        /*0004*/ 	.word	0xffffffff
	.align		4
        /*0008*/ 	.word	0x00000000
	.align		4
        /*000c*/ 	.word	0xfffffffe
	.align		4
        /*0010*/ 	.word	0x00000000
	.align		4
        /*0014*/ 	.word	0xfffffffd
	.align		4
        /*0018*/ 	.word	0x00000000
	.align		4
        /*001c*/ 	.word	0xfffffffc


//--------------------- .text._Z9MulKernelPiPKiS1_i --------------------------
	.section	.text._Z9MulKernelPiPKiS1_i,"ax",@progbits
	.align	128
        .global         _Z9MulKernelPiPKiS1_i
        .type           _Z9MulKernelPiPKiS1_i,@function
        .size           _Z9MulKernelPiPKiS1_i,(.L_x_5 - _Z9MulKernelPiPKiS1_i)
        .other          _Z9MulKernelPiPKiS1_i,@"STO_CUDA_ENTRY STV_DEFAULT"
_Z9MulKernelPiPKiS1_i:
.text._Z9MulKernelPiPKiS1_i:
[----:B------:R-:W-:Y:S01]  /*0000*/  LDC R1, c[0x0][0x37c] ;  /* 0x0000df00ff017b82 */ /* 0x000fe20000000800 */
[----:B------:R-:W0:Y:S07]  /*0010*/  S2R R0, SR_TID.Y ;  /* 0x0000000000007919 */ /* 0x000e2e0000002200 */
[----:B------:R-:W0:Y:S01]  /*0020*/  S2UR UR4, SR_CTAID.Y ;  /* 0x00000000000479c3 */ /* 0x000e220000002600 */
[----:B------:R-:W1:Y:S01]  /*0030*/  LDCU UR20, c[0x0][0x398] ;  /* 0x00007300ff1477ac */ /* 0x000e620008000800 */
[----:B------:R-:W2:Y:S06]  /*0040*/  S2R R3, SR_TID.X ;  /* 0x0000000000037919 */ /* 0x000eac0000002100 */
[----:B------:R-:W0:Y:S08]  /*0050*/  LDC R13, c[0x0][0x364] ;  /* 0x0000d900ff0d7b82 */ /* 0x000e300000000800 */
[----:B------:R-:W2:Y:S08]  /*0060*/  S2UR UR5, SR_CTAID.X ;  /* 0x00000000000579c3 */ /* 0x000eb00000002500 */
[----:B------:R-:W2:Y:S01]  /*0070*/  LDC R2, c[0x0][0x360] ;  /* 0x0000d800ff027b82 */ /* 0x000ea20000000800 */
[----:B0-----:R-:W-:-:S02]  /*0080*/  IMAD R13, R13, UR4, R0 ;  /* 0x000000040d0d7c24 */ /* 0x001fc4000f8e0200 */
[----:B--2---:R-:W-:-:S05]  /*0090*/  IMAD R0, R2, UR5, R3 ;  /* 0x0000000502007c24 */ /* 0x004fca000f8e0203 */
[----:B------:R-:W-:-:S04]  /*00a0*/  VIMNMX R2, PT, PT, R13, R0, !PT ;  /* 0x000000000d027248 */ /* 0x000fc80007fe0100 */
[----:B-1----:R-:W-:-:S13]  /*00b0*/  ISETP.GE.AND P0, PT, R2, UR20, PT ;  /* 0x0000001402007c0c */ /* 0x002fda000bf06270 */
[----:B------:R-:W-:Y:S05]  /*00c0*/  @P0 EXIT ;  /* 0x000000000000094d */ /* 0x000fea0003800000 */
[----:B------:R-:W-:Y:S01]  /*00d0*/  UISETP.GE.U32.AND UP0, UPT, UR20, 0x8, UPT ;  /* 0x000000081400788c */ /* 0x000fe2000bf06070 */
[----:B------:R-:W-:Y:S02]  /*00e0*/  HFMA2 R12, -RZ, RZ, 0, 0 ;  /* 0x00000000ff0c7431 */ /* 0x000fe400000001ff */
[----:B------:R-:W-:Y:S01]  /*00f0*/  IMAD R13, R13, UR20, RZ ;  /* 0x000000140d0d7c24 */ /* 0x000fe2000f8e02ff */
[----:B------:R-:W-:Y:S01]  /*0100*/  UMOV UR4, URZ ;  /* 0x000000ff00047c82 */ /* 0x000fe20008000000 */
[----:B------:R-:W0:Y:S04]  /*0110*/  LDCU.64 UR18, c[0x0][0x358] ;  /* 0x00006b00ff1277ac */ /* 0x000e280008000a00 */
[----:B------:R-:W-:Y:S05]  /*0120*/  BRA.U !UP0, `(.L_x_0) ;  /* 0x0000000508007547 */ /* 0x000fea000b800000 */
[----:B------:R-:W1:Y:S01]  /*0130*/  LDC.64 R2, c[0x0][0x388] ;  /* 0x0000e200ff027b82 */ /* 0x000e620000000a00 */
[----:B------:R-:W2:Y:S01]  /*0140*/  LDCU.64 UR22, c[0x0][0x390] ;  /* 0x00007200ff1677ac */ /* 0x000ea20008000a00 */
[----:B------:R-:W-:Y:S02]  /*0150*/  MOV R12, RZ ;  /* 0x000000ff000c7202 */ /* 0x000fe40000000f00 */
[----:B------:R-:W-:Y:S01]  /*0160*/  MOV R14, R0 ;  /* 0x00000000000e7202 */ /* 0x000fe20000000f00 */
[----:B------:R-:W-:-:S04]  /*0170*/  ULOP3.LUT UR4, UR20, 0x7ffffff8, URZ, 0xc0, !UPT ;  /* 0x7ffffff814047892 */ /* 0x000fc8000f8ec0ff */
[----:B------:R-:W-:Y:S02]  /*0180*/  UIADD3 UR5, UPT, UPT, -UR4, URZ, URZ ;  /* 0x000000ff04057290 */ /* 0x000fe4000fffe1ff */
[----:B--2---:R-:W-:Y:S02]  /*0190*/  UIMAD.WIDE UR6, UR20, 0x8, UR22 ;  /* 0x00000008140678a5 */ /* 0x004fe4000f8e0216 */
[----:B------:R-:W-:Y:S02]  /*01a0*/  UIMAD.WIDE UR8, UR20, 0xc, UR22 ;  /* 0x0000000c140878a5 */ /* 0x000fe4000f8e0216 */
[----:B------:R-:W-:Y:S01]  /*01b0*/  UIMAD.WIDE UR10, UR20, 0x10, UR22 ;  /* 0x00000010140a78a5 */ /* 0x000fe2000f8e0216 */
[----:B-1----:R-:W-:Y:S01]  /*01c0*/  IMAD.WIDE.U32 R2, R13, 0x4, R2 ;  /* 0x000000040d027825 */ /* 0x002fe200078e0002 */
[----:B------:R-:W-:Y:S02]  /*01d0*/  UIMAD.WIDE UR12, UR20, 0x14, UR22 ;  /* 0x00000014140c78a5 */ /* 0x000fe4000f8e0216 */
[----:B------:R-:W-:Y:S01]  /*01e0*/  UIMAD.WIDE UR14, UR20, 0x18, UR22 ;  /* 0x00000018140e78a5 */ /* 0x000fe2000f8e0216 */
[----:B------:R-:W-:Y:S01]  /*01f0*/  IADD3 R2, P0, PT, R2, 0x10, RZ ;  /* 0x0000001002027810 */ /* 0x000fe20007f1e0ff */
[----:B------:R-:W-:-:S03]  /*0200*/  UIMAD.WIDE UR16, UR20, 0x1c, UR22 ;  /* 0x0000001c141078a5 */ /* 0x000fc6000f8e0216 */
[----:B------:R-:W-:-:S09]  /*0210*/  IADD3.X R3, PT, PT, RZ, R3, RZ, P0, !PT ;  /* 0x00000003ff037210 */ /* 0x000fd200007fe4ff */
.L_x_1:
[----:B------:R-:W-:Y:S01]  /*0220*/  UIMAD.WIDE UR24, UR20, 0x4, UR22 ;  /* 0x00000004141878a5 */ /* 0x000fe2000f8e0216 */
[----:B------:R-:W-:Y:S01]  /*0230*/  MOV R23, 0x4 ;  /* 0x0000000400177802 */ /* 0x000fe20000000f00 */
[----:B------:R-:W-:Y:S01]  /*0240*/  HFMA2 R25, -RZ, RZ, 0, 2.384185791015625e-07 ;  /* 0x00000004ff197431 */ /* 0x000fe200000001ff */
[----:B0-----:R-:W2:Y:S03]  /*0250*/  LDG.E R21, desc[UR18][R2.64+-0x10] ;  /* 0xfffff01202157981 */ /* 0x001ea6000c1e1900 */
[----:B------:R-:W-:Y:S01]  /*0260*/  IMAD.WIDE R22, R14, R23, UR22 ;  /* 0x000000160e167e25 */ /* 0x000fe2000f8e0217 */
[----:B------:R-:W-:Y:S01]  /*0270*/  MOV R8, UR24 ;  /* 0x0000001800087c02 */ /* 0x000fe20008000f00 */
[----:B------:R-:W3:Y:S01]  /*0280*/  LDG.E R19, desc[UR18][R2.64+-0xc] ;  /* 0xfffff41202137981 */ /* 0x000ee2000c1e1900 */
[----:B------:R-:W-:-:S03]  /*0290*/  MOV R9, UR25 ;  /* 0x0000001900097c02 */ /* 0x000fc60008000f00 */
[----:B------:R-:W2:Y:S01]  /*02a0*/  LDG.E R22, desc[UR18][R22.64] ;  /* 0x0000001216167981 */ /* 0x000ea2000c1e1900 */
[----:B------:R-:W-:Y:S02]  /*02b0*/  IMAD.MOV.U32 R11, RZ, RZ, 0x4 ;  /* 0x00000004ff0b7424 */ /* 0x000fe400078e00ff */
[----:B------:R-:W-:-:S04]  /*02c0*/  IMAD.WIDE R8, R14, 0x4, R8 ;  /* 0x000000040e087825 */ /* 0x000fc800078e0208 */
[----:B------:R-:W-:Y:S01]  /*02d0*/  HFMA2 R7, -RZ, RZ, 0, 2.384185791015625e-07 ;  /* 0x00000004ff077431 */ /* 0x000fe200000001ff */
[----:B------:R-:W-:Y:S01]  /*02e0*/  MOV R5, 0x4 ;  /* 0x0000000400057802 */ /* 0x000fe20000000f00 */
[----:B------:R-:W4:Y:S01]  /*02f0*/  LDG.E R17, desc[UR18][R2.64+-0x8] ;  /* 0xfffff81202117981 */ /* 0x000f22000c1e1900 */
[----:B------:R-:W-:-:S03]  /*0300*/  IMAD.WIDE R24, R14, R25, UR6 ;  /* 0x000000060e187e25 */ /* 0x000fc6000f8e0219 */
[----:B------:R0:W3:Y:S01]  /*0310*/  LDG.E R20, desc[UR18][R8.64] ;  /* 0x0000001208147981 */ /* 0x0000e2000c1e1900 */
[----:B------:R-:W-:-:S03]  /*0320*/  IMAD.WIDE R10, R14, R11, UR8 ;  /* 0x000000080e0a7e25 */ /* 0x000fc6000f8e020b */
[----:B------:R-:W4:Y:S01]  /*0330*/  LDG.E R18, desc[UR18][R24.64] ;  /* 0x0000001218127981 */ /* 0x000f22000c1e1900 */
[----:B------:R-:W-:-:S04]  /*0340*/  IMAD.WIDE R4, R14, R5, UR10 ;  /* 0x0000000a0e047e25 */ /* 0x000fc8000f8e0205 */
[----:B------:R-:W-:Y:S01]  /*0350*/  HFMA2 R27, -RZ, RZ, 0, 2.384185791015625e-07 ;  /* 0x00000004ff1b7431 */ /* 0x000fe200000001ff */
[----:B------:R1:W5:Y:S01]  /*0360*/  LDG.E R16, desc[UR18][R10.64] ;  /* 0x000000120a107981 */ /* 0x000362000c1e1900 */
[C---:B------:R-:W-:Y:S01]  /*0370*/  IMAD.WIDE R6, R14.reuse, R7, UR12 ;  /* 0x0000000c0e067e25 */ /* 0x040fe2000f8e0207 */
[----:B0-----:R-:W-:Y:S02]  /*0380*/  MOV R9, 0x4 ;  /* 0x0000000400097802 */ /* 0x001fe40000000f00 */
[----:B------:R-:W5:Y:S04]  /*0390*/  LDG.E R15, desc[UR18][R2.64+-0x4] ;  /* 0xfffffc12020f7981 */ /* 0x000f68000c1e1900 */
[----:B------:R0:W5:Y:S01]  /*03a0*/  LDG.E R4, desc[UR18][R4.64] ;  /* 0x0000001204047981 */ /* 0x000162000c1e1900 */
[----:B------:R-:W-:-:S03]  /*03b0*/  IMAD.WIDE R8, R14, R9, UR14 ;  /* 0x0000000e0e087e25 */ /* 0x000fc6000f8e0209 */
[----:B------:R-:W5:Y:S01]  /*03c0*/  LDG.E R23, desc[UR18][R2.64] ;  /* 0x0000001202177981 */ /* 0x000f62000c1e1900 */
[----:B-1----:R-:W-:-:S03]  /*03d0*/  IMAD.WIDE R10, R14, R27, UR16 ;  /* 0x000000100e0a7e25 */ /* 0x002fc6000f8e021b */
[----:B------:R-:W5:Y:S04]  /*03e0*/  LDG.E R7, desc[UR18][R6.64] ;  /* 0x0000001206077981 */ /* 0x000f68000c1e1900 */
[----:B------:R-:W5:Y:S04]  /*03f0*/  LDG.E R24, desc[UR18][R2.64+0x4] ;  /* 0x0000041202187981 */ /* 0x000f68000c1e1900 */
[----:B------:R-:W5:Y:S04]  /*0400*/  LDG.E R8, desc[UR18][R8.64] ;  /* 0x0000001208087981 */ /* 0x000f68000c1e1900 */
[----:B------:R-:W5:Y:S04]  /*0410*/  LDG.E R25, desc[UR18][R2.64+0x8] ;  /* 0x0000081202197981 */ /* 0x000f68000c1e1900 */
[----:B------:R-:W5:Y:S04]  /*0420*/  LDG.E R10, desc[UR18][R10.64] ;  /* 0x000000120a0a7981 */ /* 0x000f68000c1e1900 */
[----:B------:R1:W5:Y:S01]  /*0430*/  LDG.E R27, desc[UR18][R2.64+0xc] ;  /* 0x00000c12021b7981 */ /* 0x000362000c1e1900 */
[----:B------:R-:W-:-:S04]  /*0440*/  UIADD3 UR5, UPT, UPT, UR5, 0x8, URZ ;  /* 0x0000000805057890 */ /* 0x000fc8000fffe0ff */
[----:B------:R-:W-:Y:S01]  /*0450*/  UISETP.NE.AND UP0, UPT, UR5, URZ, UPT ;  /* 0x000000ff0500728c */ /* 0x000fe2000bf05270 */
[----:B0-----:R-:W-:Y:S02]  /*0460*/  MOV R5, UR20 ;  /* 0x0000001400057c02 */ /* 0x001fe40008000f00 */
[----:B-1----:R-:W-:-:S03]  /*0470*/  IADD3 R2, P0, PT, R2, 0x20, RZ ;  /* 0x0000002002027810 */ /* 0x002fc60007f1e0ff */
[----:B------:R-:W-:Y:S01]  /*0480*/  IMAD R14, R5, 0x8, R14 ;  /* 0x00000008050e7824 */ /* 0x000fe200078e020e */
[----:B------:R-:W-:Y:S01]  /*0490*/  IADD3.X R3, PT, PT, RZ, R3, RZ, P0, !PT ;  /* 0x00000003ff037210 */ /* 0x000fe200007fe4ff */
[----:B--2---:R-:W-:-:S04]  /*04a0*/  IMAD R21, R21, R22, R12 ;  /* 0x0000001615157224 */ /* 0x004fc800078e020c */
[----:B---3--:R-:W-:-:S04]  /*04b0*/  IMAD R19, R19, R20, R21 ;  /* 0x0000001413137224 */ /* 0x008fc800078e0215 */
[----:B----4-:R-:W-:-:S04]  /*04c0*/  IMAD R17, R17, R18, R19 ;  /* 0x0000001211117224 */ /* 0x010fc800078e0213 */
[----:B-----5:R-:W-:-:S04]  /*04d0*/  IMAD R15, R15, R16, R17 ;  /* 0x000000100f0f7224 */ /* 0x020fc800078e0211 */
[----:B------:R-:W-:-:S04]  /*04e0*/  IMAD R4, R23, R4, R15 ;  /* 0x0000000417047224 */ /* 0x000fc800078e020f */
[----:B------:R-:W-:-:S04]  /*04f0*/  IMAD R4, R24, R7, R4 ;  /* 0x0000000718047224 */ /* 0x000fc800078e0204 */
[----:B------:R-:W-:-:S04]  /*0500*/  IMAD R4, R25, R8, R4 ;  /* 0x0000000819047224 */ /* 0x000fc800078e0204 */
[----:B------:R-:W-:Y:S01]  /*0510*/  IMAD R12, R27, R10, R4 ;  /* 0x0000000a1b0c7224 */ /* 0x000fe200078e0204 */
[----:B------:R-:W-:Y:S06]  /*0520*/  BRA.U UP0, `(.L_x_1) ;  /* 0xfffffffd003c7547 */ /* 0x000fec000b83ffff */
.L_x_0:
[----:B------:R-:W-:-:S04]  /*0530*/  ULOP3.LUT UR6, UR20, 0x7, URZ, 0xc0, !UPT ;  /* 0x0000000714067892 */ /* 0x000fc8000f8ec0ff */
[----:B------:R-:W-:-:S09]  /*0540*/  UISETP.NE.AND UP0, UPT, UR6, URZ, UPT ;  /* 0x000000ff0600728c */ /* 0x000fd2000bf05270 */
[----:B------:R-:W-:Y:S05]  /*0550*/  BRA.U !UP0, `(.L_x_2) ;  /* 0x0000000508407547 */ /* 0x000fea000b800000 */
[----:B------:R-:W-:Y:S02]  /*0560*/  UISETP.GE.U32.AND UP0, UPT, UR6, 0x4, UPT ;  /* 0x000000040600788c */ /* 0x000fe4000bf06070 */
[----:B------:R-:W-:-:S04]  /*0570*/  ULOP3.LUT UR5, UR20, 0x3, URZ, 0xc0, !UPT ;  /* 0x0000000314057892 */ /* 0x000fc8000f8ec0ff */
[----:B------:R-:W-:-:S03]  /*0580*/  UISETP.NE.AND UP1, UPT, UR5, URZ, UPT ;  /* 0x000000ff0500728c */ /* 0x000fc6000bf25270 */
[----:B------:R-:W-:Y:S08]  /*0590*/  BRA.U !UP0, `(.L_x_3) ;  /* 0x00000001087c7547 */ /* 0x000ff0000b800000 */
[----:B------:R-:W1:Y:S01]  /*05a0*/  LDC.64 R6, c[0x0][0x390] ;  /* 0x0000e400ff067b82 */ /* 0x000e620000000a00 */
[----:B------:R-:W2:Y:S01]  /*05b0*/  LDCU.64 UR6, c[0x0][0x388] ;  /* 0x00007100ff0677ac */ /* 0x000ea20008000a00 */
[----:B------:R-:W-:Y:S02]  /*05c0*/  MOV R9, UR4 ;  /* 0x0000000400097c02 */ /* 0x000fe40008000f00 */
[C---:B------:R-:W-:Y:S02]  /*05d0*/  IADD3 R3, PT, PT, R13.reuse, UR4, RZ ;  /* 0x000000040d037c10 */ /* 0x040fe4000fffe0ff */
[----:B------:R-:W-:Y:S01]  /*05e0*/  IADD3 R10, P0, PT, R13, UR4, RZ ;  /* 0x000000040d0a7c10 */ /* 0x000fe2000ff1e0ff */
[----:B------:R-:W-:Y:S01]  /*05f0*/  IMAD R9, R9, UR20, R0 ;  /* 0x0000001409097c24 */ /* 0x000fe2000f8e0200 */
[----:B------:R-:W3:Y:S01]  /*0600*/  LDC.64 R4, c[0x0][0x388] ;  /* 0x0000e200ff047b82 */ /* 0x000ee20000000a00 */
[----:B------:R-:W-:Y:S02]  /*0610*/  MOV R11, UR20 ;  /* 0x00000014000b7c02 */ /* 0x000fe40008000f00 */
[----:B------:R-:W-:Y:S01]  /*0620*/  MOV R15, UR20 ;  /* 0x00000014000f7c02 */ /* 0x000fe20008000f00 */
[----:B-1----:R-:W-:Y:S01]  /*0630*/  IMAD.WIDE R6, R9, 0x4, R6 ;  /* 0x0000000409067825 */ /* 0x002fe200078e0206 */
[----:B------:R-:W-:-:S05]  /*0640*/  MOV R9, UR20 ;  /* 0x0000001400097c02 */ /* 0x000fca0008000f00 */
[----:B------:R-:W-:Y:S02]  /*0650*/  IMAD.WIDE R8, R9, 0x4, R6 ;  /* 0x0000000409087825 */ /* 0x000fe400078e0206 */
[----:B0-----:R-:W4:Y:S02]  /*0660*/  LDG.E R6, desc[UR18][R6.64] ;  /* 0x0000001206067981 */ /* 0x001f24000c1e1900 */
[----:B---3--:R-:W-:Y:S01]  /*0670*/  IMAD.WIDE.U32 R4, R3, 0x4, R4 ;  /* 0x0000000403047825 */ /* 0x008fe200078e0004 */
[----:B------:R-:W-:Y:S01]  /*0680*/  IADD3.X R3, PT, PT, RZ, RZ, RZ, P0, !PT ;  /* 0x000000ffff037210 */ /* 0x000fe200007fe4ff */
[----:B------:R-:W3:Y:S01]  /*0690*/  LDG.E R17, desc[UR18][R8.64] ;  /* 0x0000001208117981 */ /* 0x000ee2000c1e1900 */
[----:B--2---:R-:W-:-:S03]  /*06a0*/  LEA R2, P0, R10, UR6, 0x2 ;  /* 0x000000060a027c11 */ /* 0x004fc6000f8010ff */
[----:B------:R-:W4:Y:S01]  /*06b0*/  LDG.E R5, desc[UR18][R4.64] ;  /* 0x0000001204057981 */ /* 0x000f22000c1e1900 */
[----:B------:R-:W-:Y:S01]  /*06c0*/  LEA.HI.X R3, R10, UR7, R3, 0x2, P0 ;  /* 0x000000070a037c11 */ /* 0x000fe200080f1403 */
[----:B------:R-:W-:-:S04]  /*06d0*/  IMAD.WIDE R10, R11, 0x4, R8 ;  /* 0x000000040b0a7825 */ /* 0x000fc800078e0208 */
[----:B------:R-:W3:Y:S01]  /*06e0*/  LDG.E R16, desc[UR18][R2.64+0x4] ;  /* 0x0000041202107981 */ /* 0x000ee2000c1e1900 */
[----:B------:R-:W-:-:S03]  /*06f0*/  IMAD.WIDE R14, R15, 0x4, R10 ;  /* 0x000000040f0e7825 */ /* 0x000fc600078e020a */
[----:B------:R-:W2:Y:S04]  /*0700*/  LDG.E R19, desc[UR18][R10.64] ;  /* 0x000000120a137981 */ /* 0x000ea8000c1e1900 */
[----:B------:R-:W2:Y:S04]  /*0710*/  LDG.E R18, desc[UR18][R2.64+0x8] ;  /* 0x0000081202127981 */ /* 0x000ea8000c1e1900 */
[----:B------:R-:W5:Y:S04]  /*0720*/  LDG.E R20, desc[UR18][R2.64+0xc] ;  /* 0x00000c1202147981 */ /* 0x000f68000c1e1900 */
[----:B------:R-:W5:Y:S01]  /*0730*/  LDG.E R14, desc[UR18][R14.64] ;  /* 0x000000120e0e7981 */ /* 0x000f62000c1e1900 */
[----:B------:R-:W-:Y:S01]  /*0740*/  UIADD3 UR4, UPT, UPT, UR4, 0x4, URZ ;  /* 0x0000000404047890 */ /* 0x000fe2000fffe0ff */
[----:B----4-:R-:W-:-:S04]  /*0750*/  IMAD R5, R5, R6, R12 ;  /* 0x0000000605057224 */ /* 0x010fc800078e020c */
[----:B---3--:R-:W-:-:S04]  /*0760*/  IMAD R5, R16, R17, R5 ;  /* 0x0000001110057224 */ /* 0x008fc800078e0205 */
[----:B--2---:R-:W-:-:S04]  /*0770*/  IMAD R5, R18, R19, R5 ;  /* 0x0000001312057224 */ /* 0x004fc800078e0205 */
[----:B-----5:R-:W-:-:S07]  /*0780*/  IMAD R12, R20, R14, R5 ;  /* 0x0000000e140c7224 */ /* 0x020fce00078e0205 */
.L_x_3:
[----:B------:R-:W-:Y:S05]  /*0790*/  BRA.U !UP1, `(.L_x_2) ;  /* 0x0000000109b07547 */ /* 0x000fea000b800000 */
[----:B------:R-:W-:Y:S01]  /*07a0*/  UISETP.NE.AND UP0, UPT, UR5, 0x1, UPT ;  /* 0x000000010500788c */ /* 0x000fe2000bf05270 */
[----:B------:R-:W-:Y:S01]  /*07b0*/  MOV R7, UR4 ;  /* 0x0000000400077c02 */ /* 0x000fe20008000f00 */
[----:B------:R-:W-:Y:S02]  /*07c0*/  ULOP3.LUT UR5, UR20, 0x1, URZ, 0xc0, !UPT ;  /* 0x0000000114057892 */ /* 0x000fe4000f8ec0ff */
[----:B------:R-:W-:Y:S02]  /*07d0*/  IMAD.U32 R15, RZ, RZ, UR20 ;  /* 0x00000014ff0f7e24 */ /* 0x000fe4000f8e00ff */
[----:B------:R-:W-:Y:S01]  /*07e0*/  UISETP.NE.U32.AND UP1, UPT, UR5, 0x1, UPT ;  /* 0x000000010500788c */ /* 0x000fe2000bf25070 */
[----:B------:R-:W-:-:S04]  /*07f0*/  PLOP3.LUT P1, PT, PT, PT, UP0, 0x80, 0x8 ;  /* 0x000000000008781c */ /* 0x000fc80003f2f008 */
[----:B------:R-:W1:Y:S01]  /*0800*/  @UP0 LDCU.64 UR6, c[0x0][0x388] ;  /* 0x00007100ff0607ac */ /* 0x000e620008000a00 */
[----:B------:R-:W-:Y:S01]  /*0810*/  PLOP3.LUT P0, PT, PT, PT, UP1, 0x80, 0x8 ;  /* 0x000000000008781c */ /* 0x000fe20003f0f018 */
[----:B------:R-:W2:Y:S01]  /*0820*/  @UP0 LDCU.64 UR8, c[0x0][0x390] ;  /* 0x00007200ff0807ac */ /* 0x000ea20008000a00 */
[----:B------:R-:W3:Y:S06]  /*0830*/  @UP0 LDCU.64 UR10, c[0x0][0x388] ;  /* 0x00007100ff0a07ac */ /* 0x000eec0008000a00 */
[C---:B------:R-:W-:Y:S01]  /*0840*/  @P1 VIADD R3, R13.reuse, UR4 ;  /* 0x000000040d031c36 */ /* 0x040fe20008000000 */
[----:B------:R-:W-:Y:S01]  /*0850*/  @P1 IADD3 R6, P2, PT, R13, UR4, RZ ;  /* 0x000000040d061c10 */ /* 0x000fe2000ff5e0ff */
[----:B------:R-:W4:Y:S01]  /*0860*/  @!UP1 LDCU.64 UR12, c[0x0][0x388] ;  /* 0x00007100ff0c97ac */ /* 0x000f220008000a00 */
[----:B------:R-:W-:Y:S01]  /*0870*/  @UP0 UIADD3 UR4, UPT, UPT, UR4, 0x2, URZ ;  /* 0x0000000204040890 */ /* 0x000fe2000fffe0ff */
[----:B-1----:R-:W-:-:S02]  /*0880*/  MOV R10, UR6 ;  /* 0x00000006000a7c02 */ /* 0x002fc40008000f00 */
[----:B------:R-:W-:Y:S01]  /*0890*/  MOV R11, UR7 ;  /* 0x00000007000b7c02 */ /* 0x000fe20008000f00 */
[----:B------:R-:W1:Y:S01]  /*08a0*/  @!UP1 LDCU.64 UR6, c[0x0][0x390] ;  /* 0x00007200ff0697ac */ /* 0x000e620008000a00 */
[----:B--2---:R-:W-:Y:S02]  /*08b0*/  MOV R4, UR8 ;  /* 0x0000000800047c02 */ /* 0x004fe40008000f00 */
[----:B------:R-:W-:Y:S01]  /*08c0*/  MOV R5, UR9 ;  /* 0x0000000900057c02 */ /* 0x000fe20008000f00 */
[----:B------:R-:W-:-:S04]  /*08d0*/  @P1 IMAD.WIDE.U32 R10, R3, 0x4, R10 ;  /* 0x00000004030a1825 */ /* 0x000fc800078e000a */
[----:B------:R-:W-:Y:S01]  /*08e0*/  @P1 IMAD R3, R7, UR20, R0 ;  /* 0x0000001407031c24 */ /* 0x000fe2000f8e0200 */
[----:B------:R-:W-:Y:S01]  /*08f0*/  @P1 IADD3.X R7, PT, PT, RZ, RZ, RZ, P2, !PT ;  /* 0x000000ffff071210 */ /* 0x000fe200017fe4ff */
[----:B0-----:R-:W2:Y:S01]  /*0900*/  @P1 LDG.E R11, desc[UR18][R10.64] ;  /* 0x000000120a0b1981 */ /* 0x001ea2000c1e1900 */
[C---:B---3--:R-:W-:Y:S01]  /*0910*/  @P1 LEA R2, P2, R6.reuse, UR10, 0x2 ;  /* 0x0000000a06021c11 */ /* 0x048fe2000f8410ff */
[----:B------:R-:W-:Y:S01]  /*0920*/  @P1 IMAD.WIDE R4, R3, 0x4, R4 ;  /* 0x0000000403041825 */ /* 0x000fe200078e0204 */
[----:B------:R-:W-:Y:S02]  /*0930*/  MOV R19, UR4 ;  /* 0x0000000400137c02 */ /* 0x000fe40008000f00 */
[----:B------:R-:W-:Y:S02]  /*0940*/  @P1 LEA.HI.X R3, R6, UR11, R7, 0x2, P2 ;  /* 0x0000000b06031c11 */ /* 0x000fe400090f1407 */
[----:B----4-:R-:W-:Y:S01]  /*0950*/  MOV R6, UR12 ;  /* 0x0000000c00067c02 */ /* 0x010fe20008000f00 */
[----:B------:R-:W-:Y:S01]  /*0960*/  @P1 IMAD.WIDE R14, R15, 0x4, R4 ;  /* 0x000000040f0e1825 */ /* 0x000fe200078e0204 */
[----:B------:R-:W-:Y:S01]  /*0970*/  MOV R7, UR13 ;  /* 0x0000000d00077c02 */ /* 0x000fe20008000f00 */
[----:B------:R-:W2:Y:S01]  /*0980*/  @P1 LDG.E R4, desc[UR18][R4.64] ;  /* 0x0000001204041981 */ /* 0x000ea2000c1e1900 */
[----:B------:R-:W-:Y:S01]  /*0990*/  @!P0 IADD3 R17, PT, PT, R13, UR4, RZ ;  /* 0x000000040d118c10 */ /* 0x000fe2000fffe0ff */
[----:B------:R-:W-:Y:S01]  /*09a0*/  @!P0 IMAD R19, R19, UR20, R0 ;  /* 0x0000001413138c24 */ /* 0x000fe2000f8e0200 */
[----:B-1----:R-:W-:Y:S01]  /*09b0*/  MOV R8, UR6 ;  /* 0x0000000600087c02 */ /* 0x002fe20008000f00 */
[----:B------:R-:W3:Y:S01]  /*09c0*/  @P1 LDG.E R14, desc[UR18][R14.64] ;  /* 0x000000120e0e1981 */ /* 0x000ee2000c1e1900 */
[----:B------:R-:W-:Y:S01]  /*09d0*/  MOV R9, UR7 ;  /* 0x0000000700097c02 */ /* 0x000fe20008000f00 */
[----:B------:R-:W-:-:S02]  /*09e0*/  @!P0 IMAD.WIDE.U32 R6, R17, 0x4, R6 ;  /* 0x0000000411068825 */ /* 0x000fc400078e0006 */
[----:B------:R-:W3:Y:S02]  /*09f0*/  @P1 LDG.E R2, desc[UR18][R2.64+0x4] ;  /* 0x0000041202021981 */ /* 0x000ee4000c1e1900 */
[----:B------:R-:W-:Y:S02]  /*0a00*/  @!P0 IMAD.WIDE R8, R19, 0x4, R8 ;  /* 0x0000000413088825 */ /* 0x000fe400078e0208 */
[----:B------:R-:W4:Y:S04]  /*0a10*/  @!P0 LDG.E R7, desc[UR18][R6.64] ;  /* 0x0000001206078981 */ /* 0x000f28000c1e1900 */
[----:B------:R-:W4:Y:S01]  /*0a20*/  @!P0 LDG.E R8, desc[UR18][R8.64] ;  /* 0x0000001208088981 */ /* 0x000f22000c1e1900 */
[----:B--2---:R-:W-:-:S04]  /*0a30*/  @P1 IMAD R11, R11, R4, R12 ;  /* 0x000000040b0b1224 */ /* 0x004fc800078e020c */
[----:B---3--:R-:W-:-:S04]  /*0a40*/  @P1 IMAD R12, R2, R14, R11 ;  /* 0x0000000e020c1224 */ /* 0x008fc800078e020b */
[----:B----4-:R-:W-:-:S07]  /*0a50*/  @!P0 IMAD R12, R7, R8, R12 ;  /* 0x00000008070c8224 */ /* 0x010fce00078e020c */
.L_x_2:
[----:B------:R-:W1:Y:S01]  /*0a60*/  LDC.64 R2, c[0x0][0x380] ;  /* 0x0000e000ff027b82 */ /* 0x000e620000000a00 */
[----:B------:R-:W-:-:S05]  /*0a70*/  IADD3 R13, PT, PT, R0, R13, RZ ;  /* 0x0000000d000d7210 */ /* 0x000fca0007ffe0ff */
[----:B-1----:R-:W-:-:S05]  /*0a80*/  IMAD.WIDE R2, R13, 0x4, R2 ;  /* 0x000000040d027825 */ /* 0x002fca00078e0202 */
[----:B0-----:R-:W-:Y:S01]  /*0a90*/  STG.E desc[UR18][R2.64], R12 ;  /* 0x0000000c02007986 */ /* 0x001fe2000c101912 */
[----:B------:R-:W-:Y:S05]  /*0aa0*/  EXIT ;  /* 0x000000000000794d */ /* 0x000fea0003800000 */
.L_x_4:
[----:B------:R-:W-:-:S00]  /*0ab0*/  BRA `(.L_x_4) ;  /* 0xfffffffc00fc7947 */ /* 0x000fc0000383ffff */
[----:B------:R-:W-:-:S00]  /*0ac0*/  NOP ;  /* 0x0000000000007918 */ /* 0x000fc00000000000 */
        /* <DEDUP_REMOVED lines=11> */
.L_x_5:


//--------------------- .nv.shared.reserved.0     --------------------------
	.section	.nv.shared.reserved.0,"aw",@nobits
	.weak		__nv_reservedSMEM_offset_0_alias
	.size		__nv_reservedSMEM_offset_0_alias, 0, 64
	.other		__nv_reservedSMEM_offset_0_alias,@"STO_CUDA_RESERVED_SHARED STV_DEFAULT"
__nv_reservedSMEM_offset_0_alias:
	.zero		0
	.zero		64


//--------------------- .nv.constant0._Z9MulKernelPiPKiS1_i --------------------------
	.section	.nv.constant0._Z9MulKernelPiPKiS1_i,"a",@progbits
	.sectionflags	@""
	.align	4
.nv.constant0._Z9MulKernelPiPKiS1_i:
	.zero		924


//--------------------- SYMBOLS --------------------------

	.type		.nv.reservedSmem.offset0,@object
	.size		.nv.reservedSmem.offset0,0x4
